//
// Generated by NVIDIA NVVM Compiler
//
// Compiler Build ID: CL-36424714
// Cuda compilation tools, release 13.0, V13.0.88
// Based on NVVM 20.0.0
//

.version 9.0
.target sm_100
.address_size 64

	// .globl	_Z18MatrixVecMulKernelPiS_S_i

.visible .entry _Z18MatrixVecMulKernelPiS_S_i(
	.param .u64 .ptr .align 1 _Z18MatrixVecMulKernelPiS_S_i_param_0,
	.param .u64 .ptr .align 1 _Z18MatrixVecMulKernelPiS_S_i_param_1,
	.param .u64 .ptr .align 1 _Z18MatrixVecMulKernelPiS_S_i_param_2,
	.param .u32 _Z18MatrixVecMulKernelPiS_S_i_param_3
)
{
	.reg .pred 	%p<10>;
	.reg .b32 	%r<140>;
	.reg .b64 	%rd<47>;

	ld.param.u64 	%rd16, [_Z18MatrixVecMulKernelPiS_S_i_param_0];
	ld.param.u64 	%rd17, [_Z18MatrixVecMulKernelPiS_S_i_param_1];
	ld.param.u64 	%rd15, [_Z18MatrixVecMulKernelPiS_S_i_param_2];
	ld.param.u32 	%r31, [_Z18MatrixVecMulKernelPiS_S_i_param_3];
	cvta.to.global.u64 	%rd1, %rd17;
	cvta.to.global.u64 	%rd2, %rd16;
	mov.u32 	%r32, %ctaid.y;
	mov.u32 	%r33, %ntid.y;
	mov.u32 	%r34, %tid.y;
	mad.lo.s32 	%r1, %r32, %r33, %r34;
	setp.ge.s32 	%p1, %r1, %r31;
	@%p1 bra 	$L__BB0_14;
	mul.lo.s32 	%r2, %r31, %r1;
	and.b32  	%r3, %r31, 15;
	setp.lt.u32 	%p2, %r31, 16;
	mov.b32 	%r132, 0;
	mov.u32 	%r139, %r132;
	@%p2 bra 	$L__BB0_4;
	and.b32  	%r132, %r31, 2147483632;
	neg.s32 	%r126, %r132;
	mul.wide.u32 	%rd18, %r2, 4;
	add.s64 	%rd19, %rd18, %rd2;
	add.s64 	%rd44, %rd19, 32;
	add.s64 	%rd43, %rd1, 32;
	mov.b32 	%r139, 0;
$L__BB0_3:
	.pragma "nounroll";
	ld.global.u32 	%r38, [%rd44+-32];
	ld.global.u32 	%r39, [%rd43+-32];
	mad.lo.s32 	%r40, %r39, %r38, %r139;
	ld.global.u32 	%r41, [%rd44+-28];
	ld.global.u32 	%r42, [%rd43+-28];
	mad.lo.s32 	%r43, %r42, %r41, %r40;
	ld.global.u32 	%r44, [%rd44+-24];
	ld.global.u32 	%r45, [%rd43+-24];
	mad.lo.s32 	%r46, %r45, %r44, %r43;
	ld.global.u32 	%r47, [%rd44+-20];
	ld.global.u32 	%r48, [%rd43+-20];
	mad.lo.s32 	%r49, %r48, %r47, %r46;
	ld.global.u32 	%r50, [%rd44+-16];
	ld.global.u32 	%r51, [%rd43+-16];
	mad.lo.s32 	%r52, %r51, %r50, %r49;
	ld.global.u32 	%r53, [%rd44+-12];
	ld.global.u32 	%r54, [%rd43+-12];
	mad.lo.s32 	%r55, %r54, %r53, %r52;
	ld.global.u32 	%r56, [%rd44+-8];
	ld.global.u32 	%r57, [%rd43+-8];
	mad.lo.s32 	%r58, %r57, %r56, %r55;
	ld.global.u32 	%r59, [%rd44+-4];
	ld.global.u32 	%r60, [%rd43+-4];
	mad.lo.s32 	%r61, %r60, %r59, %r58;
	ld.global.u32 	%r62, [%rd44];
	ld.global.u32 	%r63, [%rd43];
	mad.lo.s32 	%r64, %r63, %r62, %r61;
	ld.global.u32 	%r65, [%rd44+4];
	ld.global.u32 	%r66, [%rd43+4];
	mad.lo.s32 	%r67, %r66, %r65, %r64;
	ld.global.u32 	%r68, [%rd44+8];
	ld.global.u32 	%r69, [%rd43+8];
	mad.lo.s32 	%r70, %r69, %r68, %r67;
	ld.global.u32 	%r71, [%rd44+12];
	ld.global.u32 	%r72, [%rd43+12];
	mad.lo.s32 	%r73, %r72, %r71, %r70;
	ld.global.u32 	%r74, [%rd44+16];
	ld.global.u32 	%r75, [%rd43+16];
	mad.lo.s32 	%r76, %r75, %r74, %r73;
	ld.global.u32 	%r77, [%rd44+20];
	ld.global.u32 	%r78, [%rd43+20];
	mad.lo.s32 	%r79, %r78, %r77, %r76;
	ld.global.u32 	%r80, [%rd44+24];
	ld.global.u32 	%r81, [%rd43+24];
	mad.lo.s32 	%r82, %r81, %r80, %r79;
	ld.global.u32 	%r83, [%rd44+28];
	ld.global.u32 	%r84, [%rd43+28];
	mad.lo.s32 	%r139, %r84, %r83, %r82;
	add.s32 	%r126, %r126, 16;
	add.s64 	%rd44, %rd44, 64;
	add.s64 	%rd43, %rd43, 64;
	setp.ne.s32 	%p3, %r126, 0;
	@%p3 bra 	$L__BB0_3;
$L__BB0_4:
	setp.eq.s32 	%p4, %r3, 0;
	@%p4 bra 	$L__BB0_13;
	and.b32  	%r13, %r31, 7;
	setp.lt.u32 	%p5, %r3, 8;
	@%p5 bra 	$L__BB0_7;
	add.s32 	%r86, %r132, %r2;
	mul.wide.u32 	%rd20, %r86, 4;
	add.s64 	%rd21, %rd2, %rd20;
	ld.global.u32 	%r87, [%rd21];
	cvt.u64.u32 	%rd22, %r132;
	mul.wide.u32 	%rd23, %r132, 4;
	add.s64 	%rd24, %rd1, %rd23;
	ld.global.u32 	%r88, [%rd24];
	mad.lo.s32 	%r89, %r88, %r87, %r139;
	cvt.u64.u32 	%rd25, %r2;
	add.s64 	%rd26, %rd22, %rd25;
	shl.b64 	%rd27, %rd26, 2;
	add.s64 	%rd28, %rd2, %rd27;
	ld.global.u32 	%r90, [%rd28+4];
	ld.global.u32 	%r91, [%rd24+4];
	mad.lo.s32 	%r92, %r91, %r90, %r89;
	ld.global.u32 	%r93, [%rd28+8];
	ld.global.u32 	%r94, [%rd24+8];
	mad.lo.s32 	%r95, %r94, %r93, %r92;
	ld.global.u32 	%r96, [%rd28+12];
	ld.global.u32 	%r97, [%rd24+12];
	mad.lo.s32 	%r98, %r97, %r96, %r95;
	ld.global.u32 	%r99, [%rd28+16];
	ld.global.u32 	%r100, [%rd24+16];
	mad.lo.s32 	%r101, %r100, %r99, %r98;
	ld.global.u32 	%r102, [%rd28+20];
	ld.global.u32 	%r103, [%rd24+20];
	mad.lo.s32 	%r104, %r103, %r102, %r101;
	ld.global.u32 	%r105, [%rd28+24];
	ld.global.u32 	%r106, [%rd24+24];
	mad.lo.s32 	%r107, %r106, %r105, %r104;
	ld.global.u32 	%r108, [%rd28+28];
	ld.global.u32 	%r109, [%rd24+28];
	mad.lo.s32 	%r139, %r109, %r108, %r107;
	add.s32 	%r132, %r132, 8;
$L__BB0_7:
	setp.eq.s32 	%p6, %r13, 0;
	@%p6 bra 	$L__BB0_13;
	and.b32  	%r19, %r31, 3;
	setp.lt.u32 	%p7, %r13, 4;
	@%p7 bra 	$L__BB0_10;
	add.s32 	%r111, %r132, %r2;
	mul.wide.u32 	%rd29, %r111, 4;
	add.s64 	%rd30, %rd2, %rd29;
	ld.global.u32 	%r112, [%rd30];
	cvt.u64.u32 	%rd31, %r132;
	mul.wide.u32 	%rd32, %r132, 4;
	add.s64 	%rd33, %rd1, %rd32;
	ld.global.u32 	%r113, [%rd33];
	mad.lo.s32 	%r114, %r113, %r112, %r139;
	cvt.u64.u32 	%rd34, %r2;
	add.s64 	%rd35, %rd31, %rd34;
	shl.b64 	%rd36, %rd35, 2;
	add.s64 	%rd37, %rd2, %rd36;
	ld.global.u32 	%r115, [%rd37+4];
	ld.global.u32 	%r116, [%rd33+4];
	mad.lo.s32 	%r117, %r116, %r115, %r114;
	ld.global.u32 	%r118, [%rd37+8];
	ld.global.u32 	%r119, [%rd33+8];
	mad.lo.s32 	%r120, %r119, %r118, %r117;
	ld.global.u32 	%r121, [%rd37+12];
	ld.global.u32 	%r122, [%rd33+12];
	mad.lo.s32 	%r139, %r122, %r121, %r120;
	add.s32 	%r132, %r132, 4;
$L__BB0_10:
	setp.eq.s32 	%p8, %r19, 0;
	@%p8 bra 	$L__BB0_13;
	mul.wide.u32 	%rd38, %r132, 4;
	add.s64 	%rd46, %rd1, %rd38;
	add.s32 	%r123, %r132, %r2;
	mul.wide.u32 	%rd39, %r123, 4;
	add.s64 	%rd45, %rd2, %rd39;
	neg.s32 	%r137, %r19;
$L__BB0_12:
	.pragma "nounroll";
	ld.global.u32 	%r124, [%rd45];
	ld.global.u32 	%r125, [%rd46];
	mad.lo.s32 	%r139, %r125, %r124, %r139;
	add.s64 	%rd46, %rd46, 4;
	add.s64 	%rd45, %rd45, 4;
	add.s32 	%r137, %r137, 1;
	setp.ne.s32 	%p9, %r137, 0;
	@%p9 bra 	$L__BB0_12;
$L__BB0_13:
	cvta.to.global.u64 	%rd40, %rd15;
	mul.wide.u32 	%rd41, %r1, 4;
	add.s64 	%rd42, %rd40, %rd41;
	st.global.u32 	[%rd42], %r139;
$L__BB0_14:
	ret;

}


// ===== COMPILED SASS (sm_100) =====

	.target	sm_100

	.elftype	@"ET_EXEC"


//--------------------- .note.nv.tkinfo           --------------------------
	.section	.note.nv.tkinfo,"",@"SHT_NOTE"
	.sectionflags	@"SHF_NOTE_NV_TKINFO"
	.tkinfo
        /*0018*/ 	.word	0x00000002
        /*0030*/ 	.string	""
        /*0030*/ 	.string	"ptxas"
        /*0030*/ 	.string	"Cuda compilation tools, release 13.0, V13.0.88"
        /*0030*/ 	.string	"Build cuda_13.0.r13.0/compiler.36424714_0"
        /*0030*/ 	.string	"-arch sm_100 -m 64 "



//--------------------- .note.nv.cuinfo           --------------------------
	.section	.note.nv.cuinfo,"",@"SHT_NOTE"
	.sectionflags	@"SHF_NOTE_NV_CUINFO"
        /*0018*/ 	.short	0x0002
        /*001a*/ 	.short	0x0064
        /*001c*/ 	.short	0x0082
	.zero		2


//--------------------- .nv.info                  --------------------------
	.section	.nv.info,"",@"SHT_CUDA_INFO"
	.align	4


	//----- nvinfo : EIATTR_REGCOUNT
	.align		4
        /*0000*/ 	.byte	0x04, 0x2f
        /*0002*/ 	.short	(.L_1 - .L_0)
	.align		4
.L_0:
        /*0004*/ 	.word	index@(_Z18MatrixVecMulKernelPiS_S_i)
        /*0008*/ 	.word	0x0000001d


	//----- nvinfo : EIATTR_FRAME_SIZE
	.align		4
.L_1:
        /*000c*/ 	.byte	0x04, 0x11
        /*000e*/ 	.short	(.L_3 - .L_2)
	.align		4
.L_2:
        /*0010*/ 	.word	index@(_Z18MatrixVecMulKernelPiS_S_i)
        /*0014*/ 	.word	0x00000000


	//----- nvinfo : EIATTR_MIN_STACK_SIZE
	.align		4
.L_3:
        /*0018*/ 	.byte	0x04, 0x12
        /*001a*/ 	.short	(.L_5 - .L_4)
	.align		4
.L_4:
        /*001c*/ 	.word	index@(_Z18MatrixVecMulKernelPiS_S_i)
        /*0020*/ 	.word	0x00000000
.L_5:


//--------------------- .nv.compat                --------------------------
	.section	.nv.compat,"",@"SHT_CUDA_COMPAT_INFO"
	.align	4
        /*0000*/ 	.byte	0x02, 0x09, 0x00, 0x00, 0x02, 0x02, 0x01, 0x00, 0x02, 0x05, 0x05, 0x00, 0x03, 0x07, 0x01, 0x01
        /*0010*/ 	.byte	0x02, 0x03, 0x00, 0x00, 0x02, 0x06, 0x01, 0x00, 0x04, 0x0b, 0x08, 0x00, 0x09, 0x00, 0x00, 0x00
        /*0020*/ 	.byte	0x00, 0x00, 0x00, 0x00


//--------------------- .nv.info._Z18MatrixVecMulKernelPiS_S_i --------------------------
	.section	.nv.info._Z18MatrixVecMulKernelPiS_S_i,"",@"SHT_CUDA_INFO"
	.sectionflags	@""
	.align	4


	//----- nvinfo : EIATTR_CUDA_API_VERSION
	.align		4
        /*0000*/ 	.byte	0x04, 0x37
        /*0002*/ 	.short	(.L_7 - .L_6)
.L_6:
        /*0004*/ 	.word	0x00000082


	//----- nvinfo : EIATTR_KPARAM_INFO
	.align		4
.L_7:
        /*0008*/ 	.byte	0x04, 0x17
        /*000a*/ 	.short	(.L_9 - .L_8)
.L_8:
        /*000c*/ 	.word	0x00000000
        /*0010*/ 	.short	0x0003
        /*0012*/ 	.short	0x0018
        /*0014*/ 	.byte	0x00, 0xf0, 0x11, 0x00


	//----- nvinfo : EIATTR_KPARAM_INFO
	.align		4
.L_9:
        /*0018*/ 	.byte	0x04, 0x17
        /*001a*/ 	.short	(.L_11 - .L_10)
.L_10:
        /*001c*/ 	.word	0x00000000
        /*0020*/ 	.short	0x0002
        /*0022*/ 	.short	0x0010
        /*0024*/ 	.byte	0x00, 0xf5, 0x21, 0x00


	//----- nvinfo : EIATTR_KPARAM_INFO
	.align		4
.L_11:
        /*0028*/ 	.byte	0x04, 0x17
        /*002a*/ 	.short	(.L_13 - .L_12)
.L_12:
        /*002c*/ 	.word	0x00000000
        /*0030*/ 	.short	0x0001
        /*0032*/ 	.short	0x0008
        /*0034*/ 	.byte	0x00, 0xf5, 0x21, 0x00


	//----- nvinfo : EIATTR_KPARAM_INFO
	.align		4
.L_13:
        /*0038*/ 	.byte	0x04, 0x17
        /*003a*/ 	.short	(.L_15 - .L_14)
.L_14:
        /*003c*/ 	.word	0x00000000
        /*0040*/ 	.short	0x0000
        /*0042*/ 	.short	0x0000
        /*0044*/ 	.byte	0x00, 0xf5, 0x21, 0x00


	//----- nvinfo : EIATTR_SPARSE_MMA_MASK
	.align		4
.L_15:
        /*0048*/ 	.byte	0x03, 0x50
        /*004a*/ 	.short	0x0000


	//----- nvinfo : EIATTR_MAXREG_COUNT
	.align		4
        /*004c*/ 	.byte	0x03, 0x1b
        /*004e*/ 	.short	0x00ff


	//----- nvinfo : EIATTR_MERCURY_ISA_VERSION
	.align		4
        /*0050*/ 	.byte	0x03, 0x5f
        /*0052*/ 	.short	0x0101


	//----- nvinfo : EIATTR_VRC_CTA_INIT_COUNT
	.align		4
        /*0054*/ 	.byte	0x02, 0x4a
	.zero		1
	.zero		1


	//----- nvinfo : EIATTR_EXIT_INSTR_OFFSETS
	.align		4
        /*0058*/ 	.byte	0x04, 0x1c
        /*005a*/ 	.short	(.L_17 - .L_16)


	//   ....[0]....
.L_16:
        /*005c*/ 	.word	0x00000070


	//   ....[1]....
        /*0060*/ 	.word	0x00000b30


	//----- nvinfo : EIATTR_CBANK_PARAM_SIZE
	.align		4
.L_17:
        /*0064*/ 	.byte	0x03, 0x19
        /*0066*/ 	.short	0x001c


	//----- nvinfo : EIATTR_PARAM_CBANK
	.align		4
        /*0068*/ 	.byte	0x04, 0x0a
        /*006a*/ 	.short	(.L_19 - .L_18)
	.align		4
.L_18:
        /*006c*/ 	.word	index@(.nv.constant0._Z18MatrixVecMulKernelPiS_S_i)
        /*0070*/ 	.short	0x0380
        /*0072*/ 	.short	0x001c


	//----- nvinfo : EIATTR_SW_WAR
	.align		4
.L_19:
        /*0074*/ 	.byte	0x04, 0x36
        /*0076*/ 	.short	(.L_21 - .L_20)
.L_20:
        /*0078*/ 	.word	0x00000008
.L_21:


//--------------------- .nv.callgraph             --------------------------
	.section	.nv.callgraph,"",@"SHT_CUDA_CALLGRAPH"
	.align	4
	.sectionentsize	8
	.align		4
        /*0000*/ 	.word	0x00000000
	.align		4
        /*0004*/ 	.word	0xffffffff
	.align		4
        /*0008*/ 	.word	0x00000000
	.align		4
        /*000c*/ 	.word	0xfffffffe
	.align		4
        /*0010*/ 	.word	0x00000000
	.align		4
        /*0014*/ 	.word	0xfffffffd
	.align		4
        /*0018*/ 	.word	0x00000000
	.align		4
        /*001c*/ 	.word	0xfffffffc


//--------------------- .text._Z18MatrixVecMulKernelPiS_S_i --------------------------
	.section	.text._Z18MatrixVecMulKernelPiS_S_i,"ax",@progbits
	.align	128
        .global         _Z18MatrixVecMulKernelPiS_S_i
        .type           _Z18MatrixVecMulKernelPiS_S_i,@function
        .size           _Z18MatrixVecMulKernelPiS_S_i,(.L_x_7 - _Z18MatrixVecMulKernelPiS_S_i)
        .other          _Z18MatrixVecMulKernelPiS_S_i,@"STO_CUDA_ENTRY STV_DEFAULT"
_Z18MatrixVecMulKernelPiS_S_i:
.text._Z18MatrixVecMulKernelPiS_S_i:
[----:B------:R-:W-:Y:S01]  /*0000*/  LDC R1, c[0x0][0x37c] ;  /* 0x0000df00ff017b82 */ /* 0x000fe20000000800 */
[----:B------:R-:W0:Y:S07]  /*0010*/  S2R R3, SR_TID.Y ;  /* 0x0000000000037919 */ /* 0x000e2e0000002200 */
[----:B------:R-:W0:Y:S01]  /*0020*/  S2UR UR4, SR_CTAID.Y ;  /* 0x00000000000479c3 */ /* 0x000e220000002600 */
[----:B------:R-:W1:Y:S07]  /*0030*/  LDCU UR9, c[0x0][0x398] ;  /* 0x00007300ff0977ac */ /* 0x000e6e0008000800 */
[----:B------:R-:W0:Y:S02]  /*0040*/  LDC R0, c[0x0][0x364] ;  /* 0x0000d900ff007b82 */ /* 0x000e240000000800 */
[----:B0-----:R-:W-:-:S05]  /*0050*/  IMAD R0, R0, UR4, R3 ;  /* 0x0000000400007c24 */ /* 0x001fca000f8e0203 */
[----:B-1----:R-:W-:-:S13]  /*0060*/  ISETP.GE.AND P0, PT, R0, UR9, PT ;  /* 0x0000000900007c0c */ /* 0x002fda000bf06270 */
[----:B------:R-:W-:Y:S05]  /*0070*/  @P0 EXIT ;  /* 0x000000000000094d */ /* 0x000fea0003800000 */
[----:B------:R-:W-:Y:S01]  /*0080*/  UISETP.GE.U32.AND UP0, UPT, UR9, 0x10, UPT ;  /* 0x000000100900788c */ /* 0x000fe2000bf06070 */
[----:B------:R-:W-:Y:S02]  /*0090*/  HFMA2 R7, -RZ, RZ, 0, 0 ;  /* 0x00000000ff077431 */ /* 0x000fe400000001ff */
[----:B------:R-:W-:Y:S01]  /*00a0*/  IMAD R6, R0, UR9, RZ ;  /* 0x0000000900067c24 */ /* 0x000fe2000f8e02ff */
[----:B------:R-:W-:Y:S01]  /*00b0*/  MOV R14, RZ ;  /* 0x000000ff000e7202 */ /* 0x000fe20000000f00 */
[----:B------:R-:W-:Y:S01]  /*00c0*/  ULOP3.LUT UR6, UR9, 0xf, URZ, 0xc0, !UPT ;  /* 0x0000000f09067892 */ /* 0x000fe2000f8ec0ff */
[----:B------:R-:W0:Y:S03]  /*00d0*/  LDCU.64 UR10, c[0x0][0x358] ;  /* 0x00006b00ff0a77ac */ /* 0x000e260008000a00 */
[----:B------:R-:W-:Y:S08]  /*00e0*/  BRA.U !UP0, `(.L_x_0) ;  /* 0x0000000508107547 */ /* 0x000ff0000b800000 */
[----:B------:R-:W1:Y:S01]  /*00f0*/  LDC.64 R2, c[0x0][0x380] ;  /* 0x0000e000ff027b82 */ /* 0x000e620000000a00 */
[----:B------:R-:W2:Y:S01]  /*0100*/  LDCU.64 UR4, c[0x0][0x388] ;  /* 0x00007100ff0477ac */ /* 0x000ea20008000a00 */
[----:B------:R-:W-:Y:S01]  /*0110*/  MOV R14, RZ ;  /* 0x000000ff000e7202 */ /* 0x000fe20000000f00 */
[----:B------:R-:W-:-:S04]  /*0120*/  ULOP3.LUT UR7, UR9, 0x7ffffff0, URZ, 0xc0, !UPT ;  /* 0x7ffffff009077892 */ /* 0x000fc8000f8ec0ff */
[----:B------:R-:W-:Y:S02]  /*0130*/  UIADD3 UR8, UPT, UPT, -UR7, URZ, URZ ;  /* 0x000000ff07087290 */ /* 0x000fe4000fffe1ff */
[----:B------:R-:W-:Y:S01]  /*0140*/  MOV R7, UR7 ;  /* 0x0000000700077c02 */ /* 0x000fe20008000f00 */
[----:B--2---:R-:W-:-:S04]  /*0150*/  UIADD3 UR4, UP0, UPT, UR4, 0x20, URZ ;  /* 0x0000002004047890 */ /* 0x004fc8000ff1e0ff */
[----:B------:R-:W-:Y:S01]  /*0160*/  UIADD3.X UR5, UPT, UPT, URZ, UR5, URZ, UP0, !UPT ;  /* 0x00000005ff057290 */ /* 0x000fe200087fe4ff */
[----:B-1----:R-:W-:Y:S01]  /*0170*/  IMAD.WIDE.U32 R2, R6, 0x4, R2 ;  /* 0x0000000406027825 */ /* 0x002fe200078e0002 */
[----:B------:R-:W-:Y:S02]  /*0180*/  MOV R4, UR4 ;  /* 0x0000000400047c02 */ /* 0x000fe40008000f00 */
[----:B------:R-:W-:Y:S02]  /*0190*/  IADD3 R2, P0, PT, R2, 0x20, RZ ;  /* 0x0000002002027810 */ /* 0x000fe40007f1e0ff */
[----:B------:R-:W-:Y:S02]  /*01a0*/  MOV R5, UR5 ;  /* 0x0000000500057c02 */ /* 0x000fe40008000f00 */
[----:B------:R-:W-:-:S09]  /*01b0*/  IADD3.X R3, PT, PT, RZ, R3, RZ, P0, !PT ;  /* 0x00000003ff037210 */ /* 0x000fd200007fe4ff */
.L_x_1:
[----:B0-----:R-:W2:Y:S04]  /*01c0*/  LDG.E R15, desc[UR10][R2.64+-0x20] ;  /* 0xffffe00a020f7981 */ /* 0x001ea8000c1e1900 */
[----:B------:R-:W2:Y:S04]  /*01d0*/  LDG.E R16, desc[UR10][R4.64+-0x20] ;  /* 0xffffe00a04107981 */ /* 0x000ea8000c1e1900 */
[----:B------:R-:W3:Y:S04]  /*01e0*/  LDG.E R24, desc[UR10][R2.64+-0x1c] ;  /* 0xffffe40a02187981 */ /* 0x000ee8000c1e1900 */
[----:B------:R-:W3:Y:S04]  /*01f0*/  LDG.E R25, desc[UR10][R4.64+-0x1c] ;  /* 0xffffe40a04197981 */ /* 0x000ee8000c1e1900 */
[----:B------:R-:W4:Y:S04]  /*0200*/  LDG.E R19, desc[UR10][R2.64+-0x18] ;  /* 0xffffe80a02137981 */ /* 0x000f28000c1e1900 */
[----:B------:R-:W4:Y:S04]  /*0210*/  LDG.E R18, desc[UR10][R4.64+-0x18] ;  /* 0xffffe80a04127981 */ /* 0x000f28000c1e1900 */
[----:B------:R-:W5:Y:S04]  /*0220*/  LDG.E R20, desc[UR10][R2.64+-0x14] ;  /* 0xffffec0a02147981 */ /* 0x000f68000c1e1900 */
        /* <DEDUP_REMOVED lines=9> */
[----:B------:R-:W5:Y:S01]  /*02c0*/  LDG.E R17, desc[UR10][R4.64] ;  /* 0x0000000a04117981 */ /* 0x000f62000c1e1900 */
[----:B--2---:R-:W-:-:S03]  /*02d0*/  IMAD R15, R15, R16, R14 ;  /* 0x000000100f0f7224 */ /* 0x004fc600078e020e */
[----:B------:R-:W2:Y:S04]  /*02e0*/  LDG.E R16, desc[UR10][R2.64] ;  /* 0x0000000a02107981 */ /* 0x000ea8000c1e1900 */
[----:B------:R-:W2:Y:S01]  /*02f0*/  LDG.E R14, desc[UR10][R2.64+0x4] ;  /* 0x0000040a020e7981 */ /* 0x000ea2000c1e1900 */
[----:B---3--:R-:W-:-:S03]  /*0300*/  IMAD R24, R24, R25, R15 ;  /* 0x0000001918187224 */ /* 0x008fc600078e020f */
[----:B------:R-:W3:Y:S04]  /*0310*/  LDG.E R15, desc[UR10][R4.64+0x4] ;  /* 0x0000040a040f7981 */ /* 0x000ee8000c1e1900 */
[----:B------:R-:W3:Y:S01]  /*0320*/  LDG.E R25, desc[UR10][R4.64+0x14] ;  /* 0x0000140a04197981 */ /* 0x000ee2000c1e1900 */
[----:B----4-:R-:W-:-:S03]  /*0330*/  IMAD R24, R19, R18, R24 ;  /* 0x0000001213187224 */ /* 0x010fc600078e0218 */
[----:B------:R-:W4:Y:S04]  /*0340*/  LDG.E R18, desc[UR10][R2.64+0x8] ;  /* 0x0000080a02127981 */ /* 0x000f28000c1e1900 */
[----:B------:R-:W4:Y:S01]  /*0350*/  LDG.E R19, desc[UR10][R4.64+0x8] ;  /* 0x0000080a04137981 */ /* 0x000f22000c1e1900 */
[----:B-----5:R-:W-:-:S03]  /*0360*/  IMAD R24, R20, R21, R24 ;  /* 0x0000001514187224 */ /* 0x020fc600078e0218 */
[----:B------:R-:W5:Y:S04]  /*0370*/  LDG.E R20, desc[UR10][R2.64+0xc] ;  /* 0x00000c0a02147981 */ /* 0x000f68000c1e1900 */
[----:B------:R-:W5:Y:S01]  /*0380*/  LDG.E R21, desc[UR10][R4.64+0xc] ;  /* 0x00000c0a04157981 */ /* 0x000f62000c1e1900 */
[----:B------:R-:W-:-:S03]  /*0390*/  IMAD R24, R22, R23, R24 ;  /* 0x0000001716187224 */ /* 0x000fc600078e0218 */
[----:B------:R-:W5:Y:S04]  /*03a0*/  LDG.E R22, desc[UR10][R2.64+0x10] ;  /* 0x0000100a02167981 */ /* 0x000f68000c1e1900 */
[----:B------:R-:W5:Y:S01]  /*03b0*/  LDG.E R23, desc[UR10][R4.64+0x10] ;  /* 0x0000100a04177981 */ /* 0x000f62000c1e1900 */
[----:B------:R-:W-:-:S03]  /*03c0*/  IMAD R26, R12, R13, R24 ;  /* 0x0000000d0c1a7224 */ /* 0x000fc600078e0218 */
[----:B------:R-:W5:Y:S04]  /*03d0*/  LDG.E R24, desc[UR10][R2.64+0x14] ;  /* 0x0000140a02187981 */ /* 0x000f68000c1e1900 */
[----:B------:R-:W5:Y:S04]  /*03e0*/  LDG.E R13, desc[UR10][R2.64+0x18] ;  /* 0x0000180a020d7981 */ /* 0x000f68000c1e1900 */
[----:B------:R-:W5:Y:S01]  /*03f0*/  LDG.E R12, desc[UR10][R4.64+0x18] ;  /* 0x0000180a040c7981 */ /* 0x000f62000c1e1900 */
[----:B------:R-:W-:-:S03]  /*0400*/  IMAD R26, R11, R8, R26 ;  /* 0x000000080b1a7224 */ /* 0x000fc600078e021a */
[----:B------:R0:W5:Y:S04]  /*0410*/  LDG.E R8, desc[UR10][R2.64+0x1c] ;  /* 0x00001c0a02087981 */ /* 0x000168000c1e1900 */
[----:B------:R1:W5:Y:S01]  /*0420*/  LDG.E R11, desc[UR10][R4.64+0x1c] ;  /* 0x00001c0a040b7981 */ /* 0x000362000c1e1900 */
[----:B------:R-:W-:Y:S01]  /*0430*/  IMAD R9, R10, R9, R26 ;  /* 0x000000090a097224 */ /* 0x000fe200078e021a */
[----:B------:R-:W-:-:S04]  /*0440*/  UIADD3 UR8, UPT, UPT, UR8, 0x10, URZ ;  /* 0x0000001008087890 */ /* 0x000fc8000fffe0ff */
[----:B------:R-:W-:Y:S01]  /*0450*/  UISETP.NE.AND UP0, UPT, UR8, URZ, UPT ;  /* 0x000000ff0800728c */ /* 0x000fe2000bf05270 */
[----:B0-----:R-:W-:Y:S02]  /*0460*/  IADD3 R2, P0, PT, R2, 0x40, RZ ;  /* 0x0000004002027810 */ /* 0x001fe40007f1e0ff */
[----:B-1----:R-:W-:Y:S02]  /*0470*/  IADD3 R4, P1, PT, R4, 0x40, RZ ;  /* 0x0000004004047810 */ /* 0x002fe40007f3e0ff */
[----:B------:R-:W-:Y:S02]  /*0480*/  IADD3.X R3, PT, PT, RZ, R3, RZ, P0, !PT ;  /* 0x00000003ff037210 */ /* 0x000fe400007fe4ff */
[----:B------:R-:W-:Y:S01]  /*0490*/  IADD3.X R5, PT, PT, RZ, R5, RZ, P1, !PT ;  /* 0x00000005ff057210 */ /* 0x000fe20000ffe4ff */
[----:B--2---:R-:W-:-:S04]  /*04a0*/  IMAD R9, R16, R17, R9 ;  /* 0x0000001110097224 */ /* 0x004fc800078e0209 */
[----:B---3--:R-:W-:-:S04]  /*04b0*/  IMAD R9, R14, R15, R9 ;  /* 0x0000000f0e097224 */ /* 0x008fc800078e0209 */
[----:B----4-:R-:W-:-:S04]  /*04c0*/  IMAD R9, R18, R19, R9 ;  /* 0x0000001312097224 */ /* 0x010fc800078e0209 */
[----:B-----5:R-:W-:-:S04]  /*04d0*/  IMAD R9, R20, R21, R9 ;  /* 0x0000001514097224 */ /* 0x020fc800078e0209 */
[----:B------:R-:W-:-:S04]  /*04e0*/  IMAD R9, R22, R23, R9 ;  /* 0x0000001716097224 */ /* 0x000fc800078e0209 */
[----:B------:R-:W-:-:S04]  /*04f0*/  IMAD R9, R24, R25, R9 ;  /* 0x0000001918097224 */ /* 0x000fc800078e0209 */
[----:B------:R-:W-:-:S04]  /*0500*/  IMAD R9, R13, R12, R9 ;  /* 0x0000000c0d097224 */ /* 0x000fc800078e0209 */
[----:B------:R-:W-:Y:S01]  /*0510*/  IMAD R14, R8, R11, R9 ;  /* 0x0000000b080e7224 */ /* 0x000fe200078e0209 */
[----:B------:R-:W-:Y:S06]  /*0520*/  BRA.U UP0, `(.L_x_1) ;  /* 0xfffffffd00247547 */ /* 0x000fec000b83ffff */
.L_x_0:
[----:B------:R-:W-:-:S09]  /*0530*/  UISETP.NE.AND UP0, UPT, UR6, URZ, UPT ;  /* 0x000000ff0600728c */ /* 0x000fd2000bf05270 */
[----:B------:R-:W-:Y:S05]  /*0540*/  BRA.U !UP0, `(.L_x_2) ;  /* 0x00000005086c7547 */ /* 0x000fea000b800000 */
[----:B------:R-:W-:Y:S02]  /*0550*/  UISETP.GE.U32.AND UP0, UPT, UR6, 0x8, UPT ;  /* 0x000000080600788c */ /* 0x000fe4000bf06070 */
[----:B------:R-:W-:-:S04]  /*0560*/  ULOP3.LUT UR5, UR9, 0x7, URZ, 0xc0, !UPT ;  /* 0x0000000709057892 */ /* 0x000fc8000f8ec0ff */
[----:B------:R-:W-:-:S03]  /*0570*/  UISETP.NE.AND UP1, UPT, UR5, URZ, UPT ;  /* 0x000000ff0500728c */ /* 0x000fc6000bf25270 */
[----:B------:R-:W-:Y:S08]  /*0580*/  BRA.U !UP0, `(.L_x_3) ;  /* 0x00000001088c7547 */ /* 0x000ff0000b800000 */
[----:B------:R-:W1:Y:S01]  /*0590*/  LDC.64 R8, c[0x0][0x380] ;  /* 0x0000e000ff087b82 */ /* 0x000e620000000a00 */
[----:B------:R-:W2:Y:S01]  /*05a0*/  LDCU.64 UR6, c[0x0][0x380] ;  /* 0x00007000ff0677ac */ /* 0x000ea20008000a00 */
[CC--:B------:R-:W-:Y:S02]  /*05b0*/  IADD3 R3, PT, PT, R6.reuse, R7.reuse, RZ ;  /* 0x0000000706037210 */ /* 0x0c0fe40007ffe0ff */
[----:B------:R-:W-:-:S04]  /*05c0*/  IADD3 R10, P0, PT, R6, R7, RZ ;  /* 0x00000007060a7210 */ /* 0x000fc80007f1e0ff */
[----:B------:R-:W3:Y:S01]  /*05d0*/  LDC.64 R4, c[0x0][0x388] ;  /* 0x0000e200ff047b82 */ /* 0x000ee20000000a00 */
[----:B-1----:R-:W-:Y:S01]  /*05e0*/  IMAD.WIDE.U32 R8, R3, 0x4, R8 ;  /* 0x0000000403087825 */ /* 0x002fe200078e0008 */
[----:B------:R-:W-:Y:S02]  /*05f0*/  IADD3.X R3, PT, PT, RZ, RZ, RZ, P0, !PT ;  /* 0x000000ffff037210 */ /* 0x000fe400007fe4ff */
[C---:B--2---:R-:W-:Y:S02]  /*0600*/  LEA R2, P0, R10.reuse, UR6, 0x2 ;  /* 0x000000060a027c11 */ /* 0x044fe4000f8010ff */
[----:B0-----:R-:W2:Y:S02]  /*0610*/  LDG.E R11, desc[UR10][R8.64] ;  /* 0x0000000a080b7981 */ /* 0x001ea4000c1e1900 */
[----:B------:R-:W-:Y:S01]  /*0620*/  LEA.HI.X R3, R10, UR7, R3, 0x2, P0 ;  /* 0x000000070a037c11 */ /* 0x000fe200080f1403 */
[----:B---3--:R-:W-:-:S04]  /*0630*/  IMAD.WIDE.U32 R4, R7, 0x4, R4 ;  /* 0x0000000407047825 */ /* 0x008fc800078e0004 */
[----:B------:R-:W3:Y:S04]  /*0640*/  LDG.E R13, desc[UR10][R2.64+0x4] ;  /* 0x0000040a020d7981 */ /* 0x000ee8000c1e1900 */
[----:B------:R-:W2:Y:S04]  /*0650*/  LDG.E R10, desc[UR10][R4.64] ;  /* 0x0000000a040a7981 */ /* 0x000ea8000c1e1900 */
        /* <DEDUP_REMOVED lines=13> */
[----:B------:R-:W-:Y:S01]  /*0730*/  IADD3 R7, PT, PT, R7, 0x8, RZ ;  /* 0x0000000807077810 */ /* 0x000fe20007ffe0ff */
[----:B--2---:R-:W-:-:S04]  /*0740*/  IMAD R10, R11, R10, R14 ;  /* 0x0000000a0b0a7224 */ /* 0x004fc800078e020e */
[----:B---3--:R-:W-:-:S04]  /*0750*/  IMAD R10, R13, R12, R10 ;  /* 0x0000000c0d0a7224 */ /* 0x008fc800078e020a */
[----:B----4-:R-:W-:-:S04]  /*0760*/  IMAD R10, R15, R16, R10 ;  /* 0x000000100f0a7224 */ /* 0x010fc800078e020a */
[----:B-----5:R-:W-:-:S04]  /*0770*/  IMAD R10, R17, R18, R10 ;  /* 0x00000012110a7224 */ /* 0x020fc800078e020a */
[----:B------:R-:W-:-:S04]  /*0780*/  IMAD R10, R19, R20, R10 ;  /* 0x00000014130a7224 */ /* 0x000fc800078e020a */
[----:B------:R-:W-:-:S04]  /*0790*/  IMAD R10, R21, R22, R10 ;  /* 0x00000016150a7224 */ /* 0x000fc800078e020a */
[----:B------:R-:W-:-:S04]  /*07a0*/  IMAD R8, R8, R9, R10 ;  /* 0x0000000908087224 */ /* 0x000fc800078e020a */
[----:B------:R-:W-:-:S07]  /*07b0*/  IMAD R14, R23, R24, R8 ;  /* 0x00000018170e7224 */ /* 0x000fce00078e0208 */
.L_x_3:
        /* <DEDUP_REMOVED lines=12> */
[----:B--2---:R-:W-:-:S03]  /*0880*/  LEA R2, P0, R10, UR6, 0x2 ;  /* 0x000000060a027c11 */ /* 0x004fc6000f8010ff */
[----:B0-----:R-:W2:Y:S01]  /*0890*/  LDG.E R9, desc[UR10][R8.64] ;  /* 0x0000000a08097981 */ /* 0x001ea2000c1e1900 */
        /* <DEDUP_REMOVED lines=8> */
[----:B------:R-:W5:Y:S01]  /*0920*/  LDG.E R16, desc[UR10][R4.64+0xc] ;  /* 0x00000c0a04107981 */ /* 0x000f62000c1e1900 */
[----:B------:R-:W-:Y:S01]  /*0930*/  IADD3 R7, PT, PT, R7, 0x4, RZ ;  /* 0x0000000407077810 */ /* 0x000fe20007ffe0ff */
[----:B--2---:R-:W-:-:S04]  /*0940*/  IMAD R10, R9, R10, R14 ;  /* 0x0000000a090a7224 */ /* 0x004fc800078e020e */
[----:B---3--:R-:W-:-:S04]  /*0950*/  IMAD R10, R11, R12, R10 ;  /* 0x0000000c0b0a7224 */ /* 0x008fc800078e020a */
[----:B----4-:R-:W-:-:S04]  /*0960*/  IMAD R10, R13, R15, R10 ;  /* 0x0000000f0d0a7224 */ /* 0x010fc800078e020a */
[----:B-----5:R-:W-:-:S07]  /*0970*/  IMAD R14, R17, R16, R10 ;  /* 0x00000010110e7224 */ /* 0x020fce00078e020a */
.L_x_4:
[----:B------:R-:W-:Y:S05]  /*0980*/  BRA.U !UP1, `(.L_x_2) ;  /* 0x00000001095c7547 */ /* 0x000fea000b800000 */
[----:B------:R-:W1:Y:S01]  /*0990*/  LDC.64 R2, c[0x0][0x388] ;  /* 0x0000e200ff027b82 */ /* 0x000e620000000a00 */
[----:B------:R-:W-:Y:S01]  /*09a0*/  IADD3 R9, PT, PT, R6, R7, RZ ;  /* 0x0000000706097210 */ /* 0x000fe20007ffe0ff */
[----:B------:R-:W-:-:S06]  /*09b0*/  UIADD3 UR4, UPT, UPT, -UR4, URZ, URZ ;  /* 0x000000ff04047290 */ /* 0x000fcc000fffe1ff */
[----:B------:R-:W2:Y:S01]  /*09c0*/  LDC.64 R4, c[0x0][0x380] ;  /* 0x0000e000ff047b82 */ /* 0x000ea20000000a00 */
[----:B-1----:R-:W-:-:S03]  /*09d0*/  IMAD.WIDE.U32 R2, R7, 0x4, R2 ;  /* 0x0000000407027825 */ /* 0x002fc600078e0002 */
[----:B------:R-:W-:Y:S01]  /*09e0*/  MOV R6, R2 ;  /* 0x0000000200067202 */ /* 0x000fe20000000f00 */
[----:B--2---:R-:W-:Y:S01]  /*09f0*/  IMAD.WIDE.U32 R4, R9, 0x4, R4 ;  /* 0x0000000409047825 */ /* 0x004fe200078e0004 */
[----:B------:R-:W-:Y:S02]  /*0a00*/  MOV R9, R3 ;  /* 0x0000000300097202 */ /* 0x000fe40000000f00 */
[----:B------:R-:W-:Y:S02]  /*0a10*/  MOV R2, R4 ;  /* 0x0000000400027202 */ /* 0x000fe40000000f00 */
[----:B------:R-:W-:-:S07]  /*0a20*/  MOV R7, R5 ;  /* 0x0000000500077202 */ /* 0x000fce0000000f00 */
.L_x_5:
[----:B------:R-:W-:Y:S02]  /*0a30*/  MOV R3, R7 ;  /* 0x0000000700037202 */ /* 0x000fe40000000f00 */
[----:B------:R-:W-:Y:S02]  /*0a40*/  MOV R4, R6 ;  /* 0x0000000600047202 */ /* 0x000fe40000000f00 */
[----:B------:R-:W-:Y:S02]  /*0a50*/  MOV R5, R9 ;  /* 0x0000000900057202 */ /* 0x000fe40000000f00 */
[----:B0-----:R0:W2:Y:S04]  /*0a60*/  LDG.E R3, desc[UR10][R2.64] ;  /* 0x0000000a02037981 */ /* 0x0010a8000c1e1900 */
[----:B------:R-:W2:Y:S01]  /*0a70*/  LDG.E R4, desc[UR10][R4.64] ;  /* 0x0000000a04047981 */ /* 0x000ea2000c1e1900 */
[----:B------:R-:W-:Y:S01]  /*0a80*/  UIADD3 UR4, UPT, UPT, UR4, 0x1, URZ ;  /* 0x0000000104047890 */ /* 0x000fe2000fffe0ff */
[----:B------:R-:W-:-:S03]  /*0a90*/  IADD3 R6, P0, PT, R6, 0x4, RZ ;  /* 0x0000000406067810 */ /* 0x000fc60007f1e0ff */
[----:B------:R-:W-:Y:S01]  /*0aa0*/  UISETP.NE.AND UP0, UPT, UR4, URZ, UPT ;  /* 0x000000ff0400728c */ /* 0x000fe2000bf05270 */
[----:B0-----:R-:W-:Y:S02]  /*0ab0*/  IADD3 R2, P1, PT, R2, 0x4, RZ ;  /* 0x0000000402027810 */ /* 0x001fe40007f3e0ff */
[----:B------:R-:W-:Y:S02]  /*0ac0*/  IADD3.X R9, PT, PT, RZ, R9, RZ, P0, !PT ;  /* 0x00000009ff097210 */ /* 0x000fe400007fe4ff */
[----:B------:R-:W-:Y:S01]  /*0ad0*/  IADD3.X R7, PT, PT, RZ, R7, RZ, P1, !PT ;  /* 0x00000007ff077210 */ /* 0x000fe20000ffe4ff */
[----:B--2---:R-:W-:-:S03]  /*0ae0*/  IMAD R14, R3, R4, R14 ;  /* 0x00000004030e7224 */ /* 0x004fc600078e020e */
[----:B------:R-:W-:Y:S05]  /*0af0*/  BRA.U UP0, `(.L_x_5) ;  /* 0xfffffffd00cc7547 */ /* 0x000fea000b83ffff */
.L_x_2:
[----:B------:R-:W1:Y:S02]  /*0b00*/  LDC.64 R2, c[0x0][0x390] ;  /* 0x0000e400ff027b82 */ /* 0x000e640000000a00 */
[----:B-1----:R-:W-:-:S05]  /*0b10*/  IMAD.WIDE.U32 R2, R0, 0x4, R2 ;  /* 0x0000000400027825 */ /* 0x002fca00078e0002 */
[----:B0-----:R-:W-:Y:S01]  /*0b20*/  STG.E desc[UR10][R2.64], R14 ;  /* 0x0000000e02007986 */ /* 0x001fe2000c10190a */
[----:B------:R-:W-:Y:S05]  /*0b30*/  EXIT ;  /* 0x000000000000794d */ /* 0x000fea0003800000 */
.L_x_6:
[----:B------:R-:W-:-:S00]  /*0b40*/  BRA `(.L_x_6) ;  /* 0xfffffffc00fc7947 */ /* 0x000fc0000383ffff */
[----:B------:R-:W-:-:S00]  /*0b50*/  NOP ;  /* 0x0000000000007918 */ /* 0x000fc00000000000 */
        /* <DEDUP_REMOVED lines=10> */
.L_x_7:


//--------------------- .nv.shared.reserved.0     --------------------------
	.section	.nv.shared.reserved.0,"aw",@nobits
	.weak		__nv_reservedSMEM_offset_0_alias
	.size		__nv_reservedSMEM_offset_0_alias, 0, 64
	.other		__nv_reservedSMEM_offset_0_alias,@"STO_CUDA_RESERVED_SHARED STV_DEFAULT"
__nv_reservedSMEM_offset_0_alias:
	.zero		0
	.zero		64


//--------------------- .nv.constant0._Z18MatrixVecMulKernelPiS_S_i --------------------------
	.section	.nv.constant0._Z18MatrixVecMulKernelPiS_S_i,"a",@progbits
	.sectionflags	@""
	.align	4
.nv.constant0._Z18MatrixVecMulKernelPiS_S_i:
	.zero		924


//--------------------- SYMBOLS --------------------------

	.type		.nv.reservedSmem.offset0,@object
	.size		.nv.reservedSmem.offset0,0x4
